	.headerflags	@"EF_CUDA_TEXMODE_UNIFIED EF_CUDA_64BIT_ADDRESS EF_CUDA_ACCELERATORS EF_CUDA_SM90 EF_CUDA_VIRTUAL_SM(EF_CUDA_SM90)"
	.elftype	@"ET_EXEC"


//--------------------- .nv.info                  --------------------------
	.section	.nv.info,"",@"SHT_CUDA_INFO"
	.align	4


	//----- nvinfo : EIATTR_REGCOUNT
	.align		4
        /*0000*/ 	.byte	0x04, 0x2f
        /*0002*/ 	.short	(.L_2 - .L_1)
	.align		4
.L_1:
        /*0004*/ 	.word	index@(triton_poi_fused_native_group_norm_relu_7)
        /*0008*/ 	.word	0x00000018


	//----- nvinfo : EIATTR_MIN_STACK_SIZE
	.align		4
.L_2:
        /*000c*/ 	.byte	0x04, 0x12
        /*000e*/ 	.short	(.L_4 - .L_3)
	.align		4
.L_3:
        /*0010*/ 	.word	index@(triton_poi_fused_native_group_norm_relu_7)
        /*0014*/ 	.word	0x00000000


	//----- nvinfo : EIATTR_FRAME_SIZE
	.align		4
.L_4:
        /*0018*/ 	.byte	0x04, 0x11
        /*001a*/ 	.short	(.L_6 - .L_5)
	.align		4
.L_5:
        /*001c*/ 	.word	index@(triton_poi_fused_native_group_norm_relu_7)
        /*0020*/ 	.word	0x00000000


	//----- nvinfo : EIATTR_MIN_STACK_SIZE
	.align		4
.L_6:
        /*0024*/ 	.byte	0x04, 0x12
        /*0026*/ 	.short	(.L_8 - .L_7)
	.align		4
.L_7:
        /*0028*/ 	.word	index@(triton_poi_fused_native_group_norm_relu_7)
        /*002c*/ 	.word	0x00000000
.L_8:


//--------------------- .nv.info.triton_poi_fused_native_group_norm_relu_7 --------------------------
	.section	.nv.info.triton_poi_fused_native_group_norm_relu_7,"",@"SHT_CUDA_INFO"
	.sectionflags	@""
	.align	4


	//----- nvinfo : EIATTR_CUDA_API_VERSION
	.align		4
        /*0000*/ 	.byte	0x04, 0x37
        /*0002*/ 	.short	(.L_10 - .L_9)
.L_9:
        /*0004*/ 	.word	0x0000007c


	//----- nvinfo : EIATTR_KPARAM_INFO
	.align		4
.L_10:
        /*0008*/ 	.byte	0x04, 0x17
        /*000a*/ 	.short	(.L_12 - .L_11)
.L_11:
        /*000c*/ 	.word	0x00000000
        /*0010*/ 	.short	0x0006
        /*0012*/ 	.short	0x0030
        /*0014*/ 	.byte	0x00, 0xf0, 0x11, 0x00


	//----- nvinfo : EIATTR_KPARAM_INFO
	.align		4
.L_12:
        /*0018*/ 	.byte	0x04, 0x17
        /*001a*/ 	.short	(.L_14 - .L_13)
.L_13:
        /*001c*/ 	.word	0x00000000
        /*0020*/ 	.short	0x0005
        /*0022*/ 	.short	0x0028
        /*0024*/ 	.byte	0x00, 0xf4, 0x21, 0x00


	//----- nvinfo : EIATTR_KPARAM_INFO
	.align		4
.L_14:
        /*0028*/ 	.byte	0x04, 0x17
        /*002a*/ 	.short	(.L_16 - .L_15)
.L_15:
        /*002c*/ 	.word	0x00000000
        /*0030*/ 	.short	0x0004
        /*0032*/ 	.short	0x0020
        /*0034*/ 	.byte	0x00, 0xf4, 0x21, 0x00


	//----- nvinfo : EIATTR_KPARAM_INFO
	.align		4
.L_16:
        /*0038*/ 	.byte	0x04, 0x17
        /*003a*/ 	.short	(.L_18 - .L_17)
.L_17:
        /*003c*/ 	.word	0x00000000
        /*0040*/ 	.short	0x0003
        /*0042*/ 	.short	0x0018
        /*0044*/ 	.byte	0x00, 0xf4, 0x21, 0x00


	//----- nvinfo : EIATTR_KPARAM_INFO
	.align		4
.L_18:
        /*0048*/ 	.byte	0x04, 0x17
        /*004a*/ 	.short	(.L_20 - .L_19)
.L_19:
        /*004c*/ 	.word	0x00000000
        /*0050*/ 	.short	0x0002
        /*0052*/ 	.short	0x0010
        /*0054*/ 	.byte	0x00, 0xf4, 0x21, 0x00


	//----- nvinfo : EIATTR_KPARAM_INFO
	.align		4
.L_20:
        /*0058*/ 	.byte	0x04, 0x17
        /*005a*/ 	.short	(.L_22 - .L_21)
.L_21:
        /*005c*/ 	.word	0x00000000
        /*0060*/ 	.short	0x0001
        /*0062*/ 	.short	0x0008
        /*0064*/ 	.byte	0x00, 0xf4, 0x21, 0x00


	//----- nvinfo : EIATTR_KPARAM_INFO
	.align		4
.L_22:
        /*0068*/ 	.byte	0x04, 0x17
        /*006a*/ 	.short	(.L_24 - .L_23)
.L_23:
        /*006c*/ 	.word	0x00000000
        /*0070*/ 	.short	0x0000
        /*0072*/ 	.short	0x0000
        /*0074*/ 	.byte	0x00, 0xf4, 0x21, 0x00


	//----- nvinfo : EIATTR_SPARSE_MMA_MASK
	.align		4
.L_24:
        /*0078*/ 	.byte	0x03, 0x50
        /*007a*/ 	.short	0x0000


	//----- nvinfo : EIATTR_MAXREG_COUNT
	.align		4
        /*007c*/ 	.byte	0x03, 0x1b
        /*007e*/ 	.short	0x00ff


	//----- nvinfo : EIATTR_EXIT_INSTR_OFFSETS
	.align		4
        /*0080*/ 	.byte	0x04, 0x1c
        /*0082*/ 	.short	(.L_26 - .L_25)


	//   ....[0]....
.L_25:
        /*0084*/ 	.word	0x00000430


	//----- nvinfo : EIATTR_REQNTID
	.align		4
.L_26:
        /*0088*/ 	.byte	0x04, 0x10
        /*008a*/ 	.short	(.L_28 - .L_27)
.L_27:
        /*008c*/ 	.word	0x00000100
        /*0090*/ 	.word	0x00000001
        /*0094*/ 	.word	0x00000001


	//----- nvinfo : EIATTR_CBANK_PARAM_SIZE
	.align		4
.L_28:
        /*0098*/ 	.byte	0x03, 0x19
        /*009a*/ 	.short	0x0034


	//----- nvinfo : EIATTR_PARAM_CBANK
	.align		4
        /*009c*/ 	.byte	0x04, 0x0a
        /*009e*/ 	.short	(.L_30 - .L_29)
	.align		4
.L_29:
        /*00a0*/ 	.word	index@(.nv.constant0.triton_poi_fused_native_group_norm_relu_7)
        /*00a4*/ 	.short	0x0210
        /*00a6*/ 	.short	0x0034


	//----- nvinfo : EIATTR_SW_WAR
	.align		4
.L_30:
        /*00a8*/ 	.byte	0x04, 0x36
        /*00aa*/ 	.short	(.L_32 - .L_31)
.L_31:
        /*00ac*/ 	.word	0x00000008
.L_32:


//--------------------- .nv.callgraph             --------------------------
	.section	.nv.callgraph,"",@"SHT_CUDA_CALLGRAPH"
	.align	4
	.sectionentsize	8
	.align		4
        /*0000*/ 	.word	0x00000000
	.align		4
        /*0004*/ 	.word	0xffffffff
	.align		4
        /*0008*/ 	.word	0x00000000
	.align		4
        /*000c*/ 	.word	0xfffffffe
	.align		4
        /*0010*/ 	.word	0x00000000
	.align		4
        /*0014*/ 	.word	0xfffffffd
	.align		4
        /*0018*/ 	.word	0x00000000
	.align		4
        /*001c*/ 	.word	0xfffffffc


//--------------------- .nv.constant4             --------------------------
	.section	.nv.constant4,"a",@progbits
	.align	8
	.align		8
.nv.constant4:
        /*0000*/ 	.dword	_$_str


//--------------------- .text.triton_poi_fused_native_group_norm_relu_7 --------------------------
	.section	.text.triton_poi_fused_native_group_norm_relu_7,"ax",@progbits
	.align	128
        .global         triton_poi_fused_native_group_norm_relu_7
        .type           triton_poi_fused_native_group_norm_relu_7,@function
        .size           triton_poi_fused_native_group_norm_relu_7,(.L_x_1 - triton_poi_fused_native_group_norm_relu_7)
        .other          triton_poi_fused_native_group_norm_relu_7,@"STO_CUDA_ENTRY STV_DEFAULT"
triton_poi_fused_native_group_norm_relu_7:
.text.triton_poi_fused_native_group_norm_relu_7:
[----:B------:R-:W-:Y:S01]  /*0000*/  LDC R1, c[0x0][0x28] ;  /* 0x00000a00ff017b82 */ /* 0x000fe20000000800 */
[----:B------:R-:W1:Y:S07]  /*0010*/  S2R R0, SR_TID.X ;  /* 0x0000000000007919 */ /* 0x000e6e0000002100 */
[----:B------:R-:W2:Y:S01]  /*0020*/  LDC.64 R8, c[0x0][0x220] ;  /* 0x00008800ff087b82 */ /* 0x000ea20000000a00 */
[----:B------:R-:W-:Y:S01]  /*0030*/  ULDC.64 UR4, c[0x0][0x208] ;  /* 0x0000820000047ab9 */ /* 0x000fe20000000a00 */
[----:B------:R-:W3:Y:S06]  /*0040*/  S2R R3, SR_CTAID.X ;  /* 0x0000000000037919 */ /* 0x000eec0000002500 */
[----:B------:R-:W4:Y:S08]  /*0050*/  LDC.64 R10, c[0x0][0x218] ;  /* 0x00008600ff0a7b82 */ /* 0x000f300000000a00 */
[----:B------:R-:W5:Y:S01]  /*0060*/  LDC.64 R12, c[0x0][0x210] ;  /* 0x00008400ff0c7b82 */ /* 0x000f620000000a00 */
[----:B-1----:R-:W-:Y:S01]  /*0070*/  IMAD.SHL.U32 R0, R0, 0x2, RZ ;  /* 0x0000000200007824 */ /* 0x002fe200078e00ff */
[----:B---3--:R-:W-:-:S04]  /*0080*/  SHF.R.S32.HI R2, RZ, 0x16, R3 ;  /* 0x00000016ff027819 */ /* 0x008fc80000011403 */
[----:B------:R-:W-:-:S05]  /*0090*/  LOP3.LUT R0, R0, 0x1fe, RZ, 0xc0, !PT ;  /* 0x000001fe00007812 */ /* 0x000fca00078ec0ff */
[----:B------:R-:W-:Y:S01]  /*00a0*/  IMAD R0, R3, 0x200, R0 ;  /* 0x0000020003007824 */ /* 0x000fe200078e0200 */
[----:B------:R-:W-:-:S04]  /*00b0*/  SGXT R3, R2, 0x1 ;  /* 0x000000010203781a */ /* 0x000fc80000000200 */
[----:B------:R-:W-:Y:S02]  /*00c0*/  IADD3 R2, R0, 0x1, RZ ;  /* 0x0000000100027810 */ /* 0x000fe40007ffe0ff */
[C---:B------:R-:W-:Y:S02]  /*00d0*/  LEA.HI R4, R3.reuse, R0, RZ, 0x6 ;  /* 0x0000000003047211 */ /* 0x040fe400078f30ff */
[----:B------:R-:W-:Y:S02]  /*00e0*/  LEA.HI R5, R3, R2, RZ, 0x6 ;  /* 0x0000000203057211 */ /* 0x000fe400078f30ff */
[----:B------:R-:W-:Y:S02]  /*00f0*/  LOP3.LUT R7, R4, 0xffffffc0, RZ, 0xc0, !PT ;  /* 0xffffffc004077812 */ /* 0x000fe400078ec0ff */
[----:B------:R-:W-:Y:S02]  /*0100*/  LOP3.LUT R5, R5, 0xffc0, RZ, 0xc0, !PT ;  /* 0x0000ffc005057812 */ /* 0x000fe400078ec0ff */
[----:B------:R-:W-:Y:S01]  /*0110*/  LEA.HI R3, R3, R0, RZ, 0x10 ;  /* 0x0000000003037211 */ /* 0x000fe200078f80ff */
[----:B------:R-:W-:-:S02]  /*0120*/  IMAD.IADD R7, R0, 0x1, -R7 ;  /* 0x0000000100077824 */ /* 0x000fc400078e0a07 */
[----:B------:R-:W-:Y:S01]  /*0130*/  IMAD.IADD R5, R2, 0x1, -R5 ;  /* 0x0000000102057824 */ /* 0x000fe200078e0a05 */
[----:B------:R-:W-:Y:S02]  /*0140*/  SHF.R.S32.HI R3, RZ, 0x10, R3 ;  /* 0x00000010ff037819 */ /* 0x000fe40000011403 */
[----:B------:R-:W-:Y:S02]  /*0150*/  PRMT R4, R7, 0x8880, RZ ;  /* 0x0000888007047816 */ /* 0x000fe400000000ff */
[----:B------:R-:W-:-:S04]  /*0160*/  LOP3.LUT R2, R5, 0x80, RZ, 0xc0, !PT ;  /* 0x0000008005027812 */ /* 0x000fc800078ec0ff */
[----:B------:R-:W-:-:S04]  /*0170*/  LEA.HI R2, R2, R5, RZ, 0x19 ;  /* 0x0000000502027211 */ /* 0x000fc800078fc8ff */
[----:B------:R-:W-:Y:S02]  /*0180*/  PRMT R5, R2, 0x8880, RZ ;  /* 0x0000888002057816 */ /* 0x000fe400000000ff */
[----:B------:R-:W-:Y:S02]  /*0190*/  SHF.R.S32.HI R2, RZ, 0x1, R4 ;  /* 0x00000001ff027819 */ /* 0x000fe40000011404 */
[----:B------:R-:W-:Y:S02]  /*01a0*/  MOV R4, R5 ;  /* 0x0000000500047202 */ /* 0x000fe40000000f00 */
[----:B------:R-:W-:Y:S02]  /*01b0*/  PRMT R2, R2, 0x9910, RZ ;  /* 0x0000991002027816 */ /* 0x000fe400000000ff */
[----:B------:R-:W-:-:S03]  /*01c0*/  SHF.R.S32.HI R4, RZ, 0x1, R4 ;  /* 0x00000001ff047819 */ /* 0x000fc60000011404 */
[----:B------:R-:W-:Y:S01]  /*01d0*/  IMAD R15, R3, 0x20, R2 ;  /* 0x00000020030f7824 */ /* 0x000fe200078e0202 */
[----:B------:R-:W-:-:S03]  /*01e0*/  PRMT R4, R4, 0x9910, RZ ;  /* 0x0000991004047816 */ /* 0x000fc600000000ff */
[----:B--2---:R-:W-:Y:S01]  /*01f0*/  IMAD.WIDE R18, R15, 0x4, R8 ;  /* 0x000000040f127825 */ /* 0x004fe200078e0208 */
[----:B------:R-:W-:Y:S02]  /*0200*/  MOV R2, R4 ;  /* 0x0000000400027202 */ /* 0x000fe40000000f00 */
[----:B------:R-:W1:Y:S02]  /*0210*/  LDC.64 R4, c[0x0][0x230] ;  /* 0x00008c00ff047b82 */ /* 0x000e640000000a00 */
[----:B------:R-:W2:Y:S01]  /*0220*/  LDG.E.EL R6, desc[UR4][R18.64] ;  /* 0x0000000412067981 */ /* 0x000ea2000c2e1900 */
[----:B------:R-:W-:-:S04]  /*0230*/  IMAD R17, R3, 0x20, R2 ;  /* 0x0000002003117824 */ /* 0x000fc800078e0202 */
[C---:B------:R-:W-:Y:S01]  /*0240*/  IMAD.WIDE R20, R17.reuse, 0x4, R8 ;  /* 0x0000000411147825 */ /* 0x040fe200078e0208 */
[----:B------:R-:W3:Y:S04]  /*0250*/  LDC.64 R2, c[0x0][0x228] ;  /* 0x00008a00ff027b82 */ /* 0x000ee80000000a00 */
[----:B------:R-:W2:Y:S01]  /*0260*/  LDG.E.EL R8, desc[UR4][R20.64] ;  /* 0x0000000414087981 */ /* 0x000ea2000c2e1900 */
[----:B----4-:R-:W-:-:S04]  /*0270*/  IMAD.WIDE R16, R17, 0x4, R10 ;  /* 0x0000000411107825 */ /* 0x010fc800078e020a */
[----:B------:R-:W-:Y:S02]  /*0280*/  IMAD.WIDE R14, R15, 0x4, R10 ;  /* 0x000000040f0e7825 */ /* 0x000fe400078e020a */
[----:B------:R-:W4:Y:S02]  /*0290*/  LDG.E.EL R16, desc[UR4][R16.64] ;  /* 0x0000000410107981 */ /* 0x000f24000c2e1900 */
[----:B-----5:R-:W-:Y:S02]  /*02a0*/  IMAD.WIDE R12, R0, 0x4, R12 ;  /* 0x00000004000c7825 */ /* 0x020fe400078e020c */
[----:B------:R-:W5:Y:S02]  /*02b0*/  LDG.E.EL R9, desc[UR4][R14.64] ;  /* 0x000000040e097981 */ /* 0x000f64000c2e1900 */
[C---:B-1----:R-:W-:Y:S02]  /*02c0*/  IMAD.WIDE R4, R7.reuse, 0x4, R4 ;  /* 0x0000000407047825 */ /* 0x042fe400078e0204 */
[----:B------:R-:W5:Y:S04]  /*02d0*/  LDG.E.64 R10, desc[UR4][R12.64] ;  /* 0x000000040c0a7981 */ /* 0x000f68000c1e1b00 */
[----:B------:R-:W4:Y:S01]  /*02e0*/  LDG.E.EL.64 R4, desc[UR4][R4.64] ;  /* 0x0000000404047981 */ /* 0x000f22000c2e1b00 */
[----:B---3--:R-:W-:-:S06]  /*02f0*/  IMAD.WIDE R2, R7, 0x4, R2 ;  /* 0x0000000407027825 */ /* 0x008fcc00078e0202 */
[----:B------:R-:W3:Y:S01]  /*0300*/  LDG.E.EL.64 R2, desc[UR4][R2.64] ;  /* 0x0000000402027981 */ /* 0x000ee2000c2e1b00 */
[----:B------:R-:W-:-:S10]  /*0310*/  HFMA2.MMA R7, -RZ, RZ, 0.75, 0 ;  /* 0x3a000000ff077435 */ /* 0x000fd400000001ff */
[-C--:B--2---:R-:W-:Y:S01]  /*0320*/  FFMA R18, R6, R7.reuse, 9.9999997473787516356e-06 ;  /* 0x3727c5ac06127423 */ /* 0x084fe20000000007 */
[----:B------:R-:W-:-:S05]  /*0330*/  FFMA R8, R8, R7, 9.9999997473787516356e-06 ;  /* 0x3727c5ac08087423 */ /* 0x000fca0000000007 */
[----:B------:R-:W1:Y:S01]  /*0340*/  MUFU.RSQ R18, R18 ;  /* 0x0000001200127308 */ /* 0x000e620000001400 */
[----:B------:R-:W2:Y:S07]  /*0350*/  LDC.64 R6, c[0x0][0x238] ;  /* 0x00008e00ff067b82 */ /* 0x000eae0000000a00 */
[----:B------:R-:W1:Y:S01]  /*0360*/  MUFU.RSQ R8, R8 ;  /* 0x0000000800087308 */ /* 0x000e620000001400 */
[----:B-----5:R-:W-:Y:S01]  /*0370*/  FADD R9, R10, -R9 ;  /* 0x800000090a097221 */ /* 0x020fe20000000000 */
[----:B----4-:R-:W-:-:S03]  /*0380*/  FADD R11, R11, -R16 ;  /* 0x800000100b0b7221 */ /* 0x010fc60000000000 */
[----:B-1----:R-:W-:Y:S01]  /*0390*/  FMUL R9, R18, R9 ;  /* 0x0000000912097220 */ /* 0x002fe20000400000 */
[----:B0-----:R-:W-:-:S03]  /*03a0*/  FMUL R10, R8, R11 ;  /* 0x0000000b080a7220 */ /* 0x001fc60000400000 */
[----:B---3--:R-:W-:Y:S01]  /*03b0*/  FFMA R2, R2, R9, R4 ;  /* 0x0000000902027223 */ /* 0x008fe20000000004 */
[----:B------:R-:W-:-:S04]  /*03c0*/  FFMA R3, R3, R10, R5 ;  /* 0x0000000a03037223 */ /* 0x000fc80000000005 */
[----:B------:R-:W-:Y:S02]  /*03d0*/  FSETP.GEU.AND P0, PT, R2, RZ, PT ;  /* 0x000000ff0200720b */ /* 0x000fe40003f0e000 */
[C---:B------:R-:W-:Y:S01]  /*03e0*/  FSETP.GEU.AND P1, PT, R3.reuse, RZ, PT ;  /* 0x000000ff0300720b */ /* 0x040fe20003f2e000 */
[----:B--2---:R-:W-:Y:S01]  /*03f0*/  IMAD.WIDE R6, R0, 0x4, R6 ;  /* 0x0000000400067825 */ /* 0x004fe200078e0206 */
[----:B------:R-:W-:Y:S02]  /*0400*/  FSEL R2, R2, RZ, P0 ;  /* 0x000000ff02027208 */ /* 0x000fe40000000000 */
[----:B------:R-:W-:-:S05]  /*0410*/  FSEL R3, R3, RZ, P1 ;  /* 0x000000ff03037208 */ /* 0x000fca0000800000 */
[----:B------:R-:W-:Y:S01]  /*0420*/  STG.E.64 desc[UR4][R6.64], R2 ;  /* 0x0000000206007986 */ /* 0x000fe2000c101b04 */
[----:B------:R-:W-:Y:S05]  /*0430*/  EXIT ;  /* 0x000000000000794d */ /* 0x000fea0003800000 */
.L_x_0:
[----:B------:R-:W-:-:S00]  /*0440*/  BRA `(.L_x_0) ;  /* 0xfffffffc00fc7947 */ /* 0x000fc0000383ffff */
[----:B------:R-:W-:-:S00]  /*0450*/  NOP ;  /* 0x0000000000007918 */ /* 0x000fc00000000000 */
        /* <DEDUP_REMOVED lines=10> */
.L_x_1:


//--------------------- .nv.global.init           --------------------------
	.section	.nv.global.init,"aw",@progbits
.nv.global.init:
	.type		_$_str,@object
	.size		_$_str,(.L_0 - _$_str)
_$_str:
        /*0000*/ 	.byte	0x5f, 0x5f, 0x43, 0x55, 0x44, 0x41, 0x5f, 0x46, 0x54, 0x5a, 0x00
.L_0:


//--------------------- .nv.constant0.triton_poi_fused_native_group_norm_relu_7 --------------------------
	.section	.nv.constant0.triton_poi_fused_native_group_norm_relu_7,"a",@progbits
	.sectionflags	@""
	.align	4
.nv.constant0.triton_poi_fused_native_group_norm_relu_7:
	.zero		580
